//
// Generated by NVIDIA NVVM Compiler
//
// Compiler Build ID: CL-36424714
// Cuda compilation tools, release 13.0, V13.0.88
// Based on NVVM 20.0.0
//

.version 9.0
.target sm_100
.address_size 64

	// .globl	_Z17add_array_wrapperPfS_S_i

.visible .entry _Z17add_array_wrapperPfS_S_i(
	.param .u64 .ptr .align 1 _Z17add_array_wrapperPfS_S_i_param_0,
	.param .u64 .ptr .align 1 _Z17add_array_wrapperPfS_S_i_param_1,
	.param .u64 .ptr .align 1 _Z17add_array_wrapperPfS_S_i_param_2,
	.param .u32 _Z17add_array_wrapperPfS_S_i_param_3
)
{
	.reg .pred 	%p<2>;
	.reg .b32 	%r<5>;
	.reg .b32 	%f<4>;
	.reg .b64 	%rd<13>;

	ld.param.u64 	%rd2, [_Z17add_array_wrapperPfS_S_i_param_0];
	ld.param.u64 	%rd3, [_Z17add_array_wrapperPfS_S_i_param_1];
	ld.param.u64 	%rd4, [_Z17add_array_wrapperPfS_S_i_param_2];
	ld.param.s32 	%rd5, [_Z17add_array_wrapperPfS_S_i_param_3];
	mov.u32 	%r1, %tid.x;
	mov.u32 	%r2, %ntid.x;
	mov.u32 	%r3, %ctaid.x;
	mad.lo.s32 	%r4, %r2, %r3, %r1;
	cvt.u64.u32 	%rd1, %r4;
	setp.ge.u64 	%p1, %rd1, %rd5;
	@%p1 bra 	$L__BB0_2;
	cvta.to.global.u64 	%rd6, %rd2;
	cvta.to.global.u64 	%rd7, %rd3;
	cvta.to.global.u64 	%rd8, %rd4;
	shl.b64 	%rd9, %rd1, 2;
	add.s64 	%rd10, %rd6, %rd9;
	ld.global.f32 	%f1, [%rd10];
	add.s64 	%rd11, %rd7, %rd9;
	ld.global.f32 	%f2, [%rd11];
	add.f32 	%f3, %f1, %f2;
	add.s64 	%rd12, %rd8, %rd9;
	st.global.f32 	[%rd12], %f3;
$L__BB0_2:
	ret;

}


// ===== COMPILED SASS (sm_100) =====

	.target	sm_100

	.elftype	@"ET_EXEC"


//--------------------- .note.nv.tkinfo           --------------------------
	.section	.note.nv.tkinfo,"",@"SHT_NOTE"
	.sectionflags	@"SHF_NOTE_NV_TKINFO"
	.tkinfo
        /*0018*/ 	.word	0x00000002
        /*0030*/ 	.string	""
        /*0030*/ 	.string	"ptxas"
        /*0030*/ 	.string	"Cuda compilation tools, release 13.0, V13.0.88"
        /*0030*/ 	.string	"Build cuda_13.0.r13.0/compiler.36424714_0"
        /*0030*/ 	.string	"-arch sm_100 -m 64 "



//--------------------- .note.nv.cuinfo           --------------------------
	.section	.note.nv.cuinfo,"",@"SHT_NOTE"
	.sectionflags	@"SHF_NOTE_NV_CUINFO"
        /*0018*/ 	.short	0x0002
        /*001a*/ 	.short	0x0064
        /*001c*/ 	.short	0x0082
	.zero		2


//--------------------- .nv.info                  --------------------------
	.section	.nv.info,"",@"SHT_CUDA_INFO"
	.align	4


	//----- nvinfo : EIATTR_REGCOUNT
	.align		4
        /*0000*/ 	.byte	0x04, 0x2f
        /*0002*/ 	.short	(.L_1 - .L_0)
	.align		4
.L_0:
        /*0004*/ 	.word	index@(_Z17add_array_wrapperPfS_S_i)
        /*0008*/ 	.word	0x0000000c


	//----- nvinfo : EIATTR_FRAME_SIZE
	.align		4
.L_1:
        /*000c*/ 	.byte	0x04, 0x11
        /*000e*/ 	.short	(.L_3 - .L_2)
	.align		4
.L_2:
        /*0010*/ 	.word	index@(_Z17add_array_wrapperPfS_S_i)
        /*0014*/ 	.word	0x00000000


	//----- nvinfo : EIATTR_MIN_STACK_SIZE
	.align		4
.L_3:
        /*0018*/ 	.byte	0x04, 0x12
        /*001a*/ 	.short	(.L_5 - .L_4)
	.align		4
.L_4:
        /*001c*/ 	.word	index@(_Z17add_array_wrapperPfS_S_i)
        /*0020*/ 	.word	0x00000000
.L_5:


//--------------------- .nv.compat                --------------------------
	.section	.nv.compat,"",@"SHT_CUDA_COMPAT_INFO"
	.align	4
        /*0000*/ 	.byte	0x02, 0x09, 0x00, 0x00, 0x02, 0x02, 0x01, 0x00, 0x02, 0x05, 0x05, 0x00, 0x03, 0x07, 0x01, 0x01
        /*0010*/ 	.byte	0x02, 0x03, 0x00, 0x00, 0x02, 0x06, 0x01, 0x00, 0x04, 0x0b, 0x08, 0x00, 0x09, 0x00, 0x00, 0x00
        /*0020*/ 	.byte	0x00, 0x00, 0x00, 0x00


//--------------------- .nv.info._Z17add_array_wrapperPfS_S_i --------------------------
	.section	.nv.info._Z17add_array_wrapperPfS_S_i,"",@"SHT_CUDA_INFO"
	.sectionflags	@""
	.align	4


	//----- nvinfo : EIATTR_CUDA_API_VERSION
	.align		4
        /*0000*/ 	.byte	0x04, 0x37
        /*0002*/ 	.short	(.L_7 - .L_6)
.L_6:
        /*0004*/ 	.word	0x00000082


	//----- nvinfo : EIATTR_KPARAM_INFO
	.align		4
.L_7:
        /*0008*/ 	.byte	0x04, 0x17
        /*000a*/ 	.short	(.L_9 - .L_8)
.L_8:
        /*000c*/ 	.word	0x00000000
        /*0010*/ 	.short	0x0003
        /*0012*/ 	.short	0x0018
        /*0014*/ 	.byte	0x00, 0xf0, 0x11, 0x00


	//----- nvinfo : EIATTR_KPARAM_INFO
	.align		4
.L_9:
        /*0018*/ 	.byte	0x04, 0x17
        /*001a*/ 	.short	(.L_11 - .L_10)
.L_10:
        /*001c*/ 	.word	0x00000000
        /*0020*/ 	.short	0x0002
        /*0022*/ 	.short	0x0010
        /*0024*/ 	.byte	0x00, 0xf5, 0x21, 0x00


	//----- nvinfo : EIATTR_KPARAM_INFO
	.align		4
.L_11:
        /*0028*/ 	.byte	0x04, 0x17
        /*002a*/ 	.short	(.L_13 - .L_12)
.L_12:
        /*002c*/ 	.word	0x00000000
        /*0030*/ 	.short	0x0001
        /*0032*/ 	.short	0x0008
        /*0034*/ 	.byte	0x00, 0xf5, 0x21, 0x00


	//----- nvinfo : EIATTR_KPARAM_INFO
	.align		4
.L_13:
        /*0038*/ 	.byte	0x04, 0x17
        /*003a*/ 	.short	(.L_15 - .L_14)
.L_14:
        /*003c*/ 	.word	0x00000000
        /*0040*/ 	.short	0x0000
        /*0042*/ 	.short	0x0000
        /*0044*/ 	.byte	0x00, 0xf5, 0x21, 0x00


	//----- nvinfo : EIATTR_SPARSE_MMA_MASK
	.align		4
.L_15:
        /*0048*/ 	.byte	0x03, 0x50
        /*004a*/ 	.short	0x0000


	//----- nvinfo : EIATTR_MAXREG_COUNT
	.align		4
        /*004c*/ 	.byte	0x03, 0x1b
        /*004e*/ 	.short	0x00ff


	//----- nvinfo : EIATTR_MERCURY_ISA_VERSION
	.align		4
        /*0050*/ 	.byte	0x03, 0x5f
        /*0052*/ 	.short	0x0101


	//----- nvinfo : EIATTR_VRC_CTA_INIT_COUNT
	.align		4
        /*0054*/ 	.byte	0x02, 0x4a
	.zero		1
	.zero		1


	//----- nvinfo : EIATTR_EXIT_INSTR_OFFSETS
	.align		4
        /*0058*/ 	.byte	0x04, 0x1c
        /*005a*/ 	.short	(.L_17 - .L_16)


	//   ....[0]....
.L_16:
        /*005c*/ 	.word	0x00000090


	//   ....[1]....
        /*0060*/ 	.word	0x00000190


	//----- nvinfo : EIATTR_CBANK_PARAM_SIZE
	.align		4
.L_17:
        /*0064*/ 	.byte	0x03, 0x19
        /*0066*/ 	.short	0x001c


	//----- nvinfo : EIATTR_PARAM_CBANK
	.align		4
        /*0068*/ 	.byte	0x04, 0x0a
        /*006a*/ 	.short	(.L_19 - .L_18)
	.align		4
.L_18:
        /*006c*/ 	.word	index@(.nv.constant0._Z17add_array_wrapperPfS_S_i)
        /*0070*/ 	.short	0x0380
        /*0072*/ 	.short	0x001c


	//----- nvinfo : EIATTR_SW_WAR
	.align		4
.L_19:
        /*0074*/ 	.byte	0x04, 0x36
        /*0076*/ 	.short	(.L_21 - .L_20)
.L_20:
        /*0078*/ 	.word	0x00000008
.L_21:


//--------------------- .nv.callgraph             --------------------------
	.section	.nv.callgraph,"",@"SHT_CUDA_CALLGRAPH"
	.align	4
	.sectionentsize	8
	.align		4
        /*0000*/ 	.word	0x00000000
	.align		4
        /*0004*/ 	.word	0xffffffff
	.align		4
        /*0008*/ 	.word	0x00000000
	.align		4
        /*000c*/ 	.word	0xfffffffe
	.align		4
        /*0010*/ 	.word	0x00000000
	.align		4
        /*0014*/ 	.word	0xfffffffd
	.align		4
        /*0018*/ 	.word	0x00000000
	.align		4
        /*001c*/ 	.word	0xfffffffc


//--------------------- .text._Z17add_array_wrapperPfS_S_i --------------------------
	.section	.text._Z17add_array_wrapperPfS_S_i,"ax",@progbits
	.align	128
        .global         _Z17add_array_wrapperPfS_S_i
        .type           _Z17add_array_wrapperPfS_S_i,@function
        .size           _Z17add_array_wrapperPfS_S_i,(.L_x_1 - _Z17add_array_wrapperPfS_S_i)
        .other          _Z17add_array_wrapperPfS_S_i,@"STO_CUDA_ENTRY STV_DEFAULT"
_Z17add_array_wrapperPfS_S_i:
.text._Z17add_array_wrapperPfS_S_i:
[----:B------:R-:W-:Y:S01]  /*0000*/  LDC R1, c[0x0][0x37c] ;  /* 0x0000df00ff017b82 */ /* 0x000fe20000000800 */
[----:B------:R-:W0:Y:S01]  /*0010*/  S2R R0, SR_TID.X ;  /* 0x0000000000007919 */ /* 0x000e220000002100 */
[----:B------:R-:W0:Y:S01]  /*0020*/  LDCU UR4, c[0x0][0x360] ;  /* 0x00006c00ff0477ac */ /* 0x000e220008000800 */
[----:B------:R-:W0:Y:S01]  /*0030*/  S2R R3, SR_CTAID.X ;  /* 0x0000000000037919 */ /* 0x000e220000002500 */
[----:B------:R-:W1:Y:S01]  /*0040*/  LDCU UR5, c[0x0][0x398] ;  /* 0x00007300ff0577ac */ /* 0x000e620008000800 */
[----:B0-----:R-:W-:Y:S01]  /*0050*/  IMAD R0, R3, UR4, R0 ;  /* 0x0000000403007c24 */ /* 0x001fe2000f8e0200 */
[----:B-1----:R-:W-:-:S04]  /*0060*/  USHF.R.S32.HI UR4, URZ, 0x1f, UR5 ;  /* 0x0000001fff047899 */ /* 0x002fc80008011405 */
[----:B------:R-:W-:-:S04]  /*0070*/  ISETP.GE.U32.AND P0, PT, R0, UR5, PT ;  /* 0x0000000500007c0c */ /* 0x000fc8000bf06070 */
[----:B------:R-:W-:-:S13]  /*0080*/  ISETP.GE.U32.AND.EX P0, PT, RZ, UR4, PT, P0 ;  /* 0x00000004ff007c0c */ /* 0x000fda000bf06100 */
[----:B------:R-:W-:Y:S05]  /*0090*/  @P0 EXIT ;  /* 0x000000000000094d */ /* 0x000fea0003800000 */
[----:B------:R-:W0:Y:S01]  /*00a0*/  LDCU.128 UR8, c[0x0][0x380] ;  /* 0x00007000ff0877ac */ /* 0x000e220008000c00 */
[----:B------:R-:W-:Y:S01]  /*00b0*/  IMAD.SHL.U32 R6, R0, 0x4, RZ ;  /* 0x0000000400067824 */ /* 0x000fe200078e00ff */
[----:B------:R-:W-:Y:S01]  /*00c0*/  SHF.R.U32.HI R0, RZ, 0x1e, R0 ;  /* 0x0000001eff007819 */ /* 0x000fe20000011600 */
[----:B------:R-:W1:Y:S01]  /*00d0*/  LDCU.64 UR4, c[0x0][0x358] ;  /* 0x00006b00ff0477ac */ /* 0x000e620008000a00 */
[----:B------:R-:W2:Y:S02]  /*00e0*/  LDCU.64 UR6, c[0x0][0x390] ;  /* 0x00007200ff0677ac */ /* 0x000ea40008000a00 */
[C---:B0-----:R-:W-:Y:S02]  /*00f0*/  IADD3 R4, P1, PT, R6.reuse, UR10, RZ ;  /* 0x0000000a06047c10 */ /* 0x041fe4000ff3e0ff */
[----:B------:R-:W-:Y:S02]  /*0100*/  IADD3 R2, P0, PT, R6, UR8, RZ ;  /* 0x0000000806027c10 */ /* 0x000fe4000ff1e0ff */
[----:B------:R-:W-:-:S02]  /*0110*/  IADD3.X R5, PT, PT, R0, UR11, RZ, P1, !PT ;  /* 0x0000000b00057c10 */ /* 0x000fc40008ffe4ff */
[----:B------:R-:W-:-:S04]  /*0120*/  IADD3.X R3, PT, PT, R0, UR9, RZ, P0, !PT ;  /* 0x0000000900037c10 */ /* 0x000fc800087fe4ff */
[----:B-1----:R-:W3:Y:S04]  /*0130*/  LDG.E R5, desc[UR4][R4.64] ;  /* 0x0000000404057981 */ /* 0x002ee8000c1e1900 */
[----:B------:R-:W3:Y:S01]  /*0140*/  LDG.E R2, desc[UR4][R2.64] ;  /* 0x0000000402027981 */ /* 0x000ee2000c1e1900 */
[----:B--2---:R-:W-:-:S04]  /*0150*/  IADD3 R6, P0, PT, R6, UR6, RZ ;  /* 0x0000000606067c10 */ /* 0x004fc8000ff1e0ff */
[----:B------:R-:W-:Y:S01]  /*0160*/  IADD3.X R7, PT, PT, R0, UR7, RZ, P0, !PT ;  /* 0x0000000700077c10 */ /* 0x000fe200087fe4ff */
[----:B---3--:R-:W-:-:S05]  /*0170*/  FADD R9, R2, R5 ;  /* 0x0000000502097221 */ /* 0x008fca0000000000 */
[----:B------:R-:W-:Y:S01]  /*0180*/  STG.E desc[UR4][R6.64], R9 ;  /* 0x0000000906007986 */ /* 0x000fe2000c101904 */
[----:B------:R-:W-:Y:S05]  /*0190*/  EXIT ;  /* 0x000000000000794d */ /* 0x000fea0003800000 */
.L_x_0:
[----:B------:R-:W-:-:S00]  /*01a0*/  BRA `(.L_x_0) ;  /* 0xfffffffc00fc7947 */ /* 0x000fc0000383ffff */
[----:B------:R-:W-:-:S00]  /*01b0*/  NOP ;  /* 0x0000000000007918 */ /* 0x000fc00000000000 */
        /* <DEDUP_REMOVED lines=12> */
.L_x_1:


//--------------------- .nv.shared.reserved.0     --------------------------
	.section	.nv.shared.reserved.0,"aw",@nobits
	.weak		__nv_reservedSMEM_offset_0_alias
	.size		__nv_reservedSMEM_offset_0_alias, 0, 64
	.other		__nv_reservedSMEM_offset_0_alias,@"STO_CUDA_RESERVED_SHARED STV_DEFAULT"
__nv_reservedSMEM_offset_0_alias:
	.zero		0
	.zero		64


//--------------------- .nv.constant0._Z17add_array_wrapperPfS_S_i --------------------------
	.section	.nv.constant0._Z17add_array_wrapperPfS_S_i,"a",@progbits
	.sectionflags	@""
	.align	4
.nv.constant0._Z17add_array_wrapperPfS_S_i:
	.zero		924


//--------------------- SYMBOLS --------------------------

	.type		.nv.reservedSmem.offset0,@object
	.size		.nv.reservedSmem.offset0,0x4
